	.headerflags	@"EF_CUDA_TEXMODE_UNIFIED EF_CUDA_64BIT_ADDRESS EF_CUDA_SM86 EF_CUDA_VIRTUAL_SM(EF_CUDA_SM86)"
	.elftype	@"ET_EXEC"


//--------------------- .nv.info                  --------------------------
	.section	.nv.info,"",@"SHT_CUDA_INFO"
	.align	4


	//----- nvinfo : EIATTR_REGCOUNT
	.align		4
        /*0000*/ 	.byte	0x04, 0x2f
        /*0002*/ 	.short	(.L_1 - .L_0)
	.align		4
.L_0:
        /*0004*/ 	.word	index@(triton_red_fused__to_copy_mean_pow_3)
        /*0008*/ 	.word	0x0000000d


	//----- nvinfo : EIATTR_MIN_STACK_SIZE
	.align		4
.L_1:
        /*000c*/ 	.byte	0x04, 0x12
        /*000e*/ 	.short	(.L_3 - .L_2)
	.align		4
.L_2:
        /*0010*/ 	.word	index@(triton_red_fused__to_copy_mean_pow_3)
        /*0014*/ 	.word	0x00000000


	//----- nvinfo : EIATTR_FRAME_SIZE
	.align		4
.L_3:
        /*0018*/ 	.byte	0x04, 0x11
        /*001a*/ 	.short	(.L_5 - .L_4)
	.align		4
.L_4:
        /*001c*/ 	.word	index@(triton_red_fused__to_copy_mean_pow_3)
        /*0020*/ 	.word	0x00000000


	//----- nvinfo : EIATTR_MIN_STACK_SIZE
	.align		4
.L_5:
        /*0024*/ 	.byte	0x04, 0x12
        /*0026*/ 	.short	(.L_7 - .L_6)
	.align		4
.L_6:
        /*0028*/ 	.word	index@(triton_red_fused__to_copy_mean_pow_3)
        /*002c*/ 	.word	0x00000000
.L_7:


//--------------------- .nv.info.triton_red_fused__to_copy_mean_pow_3 --------------------------
	.section	.nv.info.triton_red_fused__to_copy_mean_pow_3,"",@"SHT_CUDA_INFO"
	.sectionflags	@""
	.align	4


	//----- nvinfo : EIATTR_CUDA_API_VERSION
	.align		4
        /*0000*/ 	.byte	0x04, 0x37
        /*0002*/ 	.short	(.L_9 - .L_8)
.L_8:
        /*0004*/ 	.word	0x0000007c


	//----- nvinfo : EIATTR_SW2861232_WAR
	.align		4
.L_9:
        /*0008*/ 	.byte	0x01, 0x35
	.zero		2


	//----- nvinfo : EIATTR_PARAM_CBANK
	.align		4
        /*000c*/ 	.byte	0x04, 0x0a
        /*000e*/ 	.short	(.L_11 - .L_10)
	.align		4
.L_10:
        /*0010*/ 	.word	index@(.nv.constant0.triton_red_fused__to_copy_mean_pow_3)
        /*0014*/ 	.short	0x0160
        /*0016*/ 	.short	0x0020


	//----- nvinfo : EIATTR_CBANK_PARAM_SIZE
	.align		4
.L_11:
        /*0018*/ 	.byte	0x03, 0x19
        /*001a*/ 	.short	0x0020


	//----- nvinfo : EIATTR_KPARAM_INFO
	.align		4
        /*001c*/ 	.byte	0x04, 0x17
        /*001e*/ 	.short	(.L_13 - .L_12)
.L_12:
        /*0020*/ 	.word	0x00000000
        /*0024*/ 	.short	0x0004
        /*0026*/ 	.short	0x0018
        /*0028*/ 	.byte	0x00, 0xf4, 0x21, 0x00


	//----- nvinfo : EIATTR_KPARAM_INFO
	.align		4
.L_13:
        /*002c*/ 	.byte	0x04, 0x17
        /*002e*/ 	.short	(.L_15 - .L_14)
.L_14:
        /*0030*/ 	.word	0x00000000
        /*0034*/ 	.short	0x0003
        /*0036*/ 	.short	0x0014
        /*0038*/ 	.byte	0x00, 0xf0, 0x11, 0x00


	//----- nvinfo : EIATTR_KPARAM_INFO
	.align		4
.L_15:
        /*003c*/ 	.byte	0x04, 0x17
        /*003e*/ 	.short	(.L_17 - .L_16)
.L_16:
        /*0040*/ 	.word	0x00000000
        /*0044*/ 	.short	0x0002
        /*0046*/ 	.short	0x0010
        /*0048*/ 	.byte	0x00, 0xf0, 0x11, 0x00


	//----- nvinfo : EIATTR_KPARAM_INFO
	.align		4
.L_17:
        /*004c*/ 	.byte	0x04, 0x17
        /*004e*/ 	.short	(.L_19 - .L_18)
.L_18:
        /*0050*/ 	.word	0x00000000
        /*0054*/ 	.short	0x0001
        /*0056*/ 	.short	0x0008
        /*0058*/ 	.byte	0x00, 0xf4, 0x21, 0x00


	//----- nvinfo : EIATTR_KPARAM_INFO
	.align		4
.L_19:
        /*005c*/ 	.byte	0x04, 0x17
        /*005e*/ 	.short	(.L_21 - .L_20)
.L_20:
        /*0060*/ 	.word	0x00000000
        /*0064*/ 	.short	0x0000
        /*0066*/ 	.short	0x0000
        /*0068*/ 	.byte	0x00, 0xf4, 0x21, 0x00


	//----- nvinfo : EIATTR_MAXREG_COUNT
	.align		4
.L_21:
        /*006c*/ 	.byte	0x03, 0x1b
        /*006e*/ 	.short	0x00ff


	//----- nvinfo : EIATTR_COOP_GROUP_MASK_REGIDS
	.align		4
        /*0070*/ 	.byte	0x04, 0x29
        /*0072*/ 	.short	(.L_23 - .L_22)


	//   ....[0]....
.L_22:
        /*0074*/ 	.word	0xffffffff


	//   ....[1]....
        /*0078*/ 	.word	0xffffffff


	//   ....[2]....
        /*007c*/ 	.word	0xffffffff


	//   ....[3]....
        /*0080*/ 	.word	0xffffffff


	//   ....[4]....
        /*0084*/ 	.word	0xffffffff


	//   ....[5]....
        /*0088*/ 	.word	0xffffffff


	//----- nvinfo : EIATTR_COOP_GROUP_INSTR_OFFSETS
	.align		4
.L_23:
        /*008c*/ 	.byte	0x04, 0x28
        /*008e*/ 	.short	(.L_25 - .L_24)


	//   ....[0]....
.L_24:
        /*0090*/ 	.word	0x000001c0


	//   ....[1]....
        /*0094*/ 	.word	0x000001f0


	//   ....[2]....
        /*0098*/ 	.word	0x00000230


	//   ....[3]....
        /*009c*/ 	.word	0x00000250


	//   ....[4]....
        /*00a0*/ 	.word	0x00000270


	//   ....[5]....
        /*00a4*/ 	.word	0x000002f0


	//----- nvinfo : EIATTR_EXIT_INSTR_OFFSETS
	.align		4
.L_25:
        /*00a8*/ 	.byte	0x04, 0x1c
        /*00aa*/ 	.short	(.L_27 - .L_26)


	//   ....[0]....
.L_26:
        /*00ac*/ 	.word	0x00000330


	//   ....[1]....
        /*00b0*/ 	.word	0x00000380


	//----- nvinfo : EIATTR_REQNTID
	.align		4
.L_27:
        /*00b4*/ 	.byte	0x04, 0x10
        /*00b6*/ 	.short	(.L_29 - .L_28)
.L_28:
        /*00b8*/ 	.word	0x00000040
        /*00bc*/ 	.word	0x00000001
        /*00c0*/ 	.word	0x00000001


	//----- nvinfo : EIATTR_CRS_STACK_SIZE
	.align		4
.L_29:
        /*00c4*/ 	.byte	0x04, 0x1e
        /*00c6*/ 	.short	(.L_31 - .L_30)
.L_30:
        /*00c8*/ 	.word	0x00000000
.L_31:


//--------------------- .nv.callgraph             --------------------------
	.section	.nv.callgraph,"",@"SHT_CUDA_CALLGRAPH"
	.align	4
	.sectionentsize	8
	.align		4
        /*0000*/ 	.word	0x00000000
	.align		4
        /*0004*/ 	.word	0xffffffff
	.align		4
        /*0008*/ 	.word	0x00000000
	.align		4
        /*000c*/ 	.word	0xfffffffe
	.align		4
        /*0010*/ 	.word	0x00000000
	.align		4
        /*0014*/ 	.word	0xfffffffd
	.align		4
        /*0018*/ 	.word	0x00000000
	.align		4
        /*001c*/ 	.word	0xfffffffc


//--------------------- .nv.rel.action            --------------------------
	.section	.nv.rel.action,"",@"SHT_CUDA_RELOCINFO"
	.align	8
	.sectionentsize	8
        /*0000*/ 	.byte	0x73, 0x00, 0x00, 0x00, 0x00, 0x00, 0x00, 0x00, 0x00, 0x00, 0x00, 0x11, 0x25, 0x00, 0x05, 0x36


//--------------------- .nv.constant0.triton_red_fused__to_copy_mean_pow_3 --------------------------
	.section	.nv.constant0.triton_red_fused__to_copy_mean_pow_3,"a",@progbits
	.sectionflags	@""
	.align	4
.nv.constant0.triton_red_fused__to_copy_mean_pow_3:
	.zero		384


//--------------------- .text.triton_red_fused__to_copy_mean_pow_3 --------------------------
	.section	.text.triton_red_fused__to_copy_mean_pow_3,"ax",@progbits
	.sectionflags	@"SHF_BARRIERS=1"
	.sectioninfo	@"SHI_REGISTERS=13"
	.align	128
        .global         triton_red_fused__to_copy_mean_pow_3
        .type           triton_red_fused__to_copy_mean_pow_3,@function
        .size           triton_red_fused__to_copy_mean_pow_3,(.L_x_3 - triton_red_fused__to_copy_mean_pow_3)
        .other          triton_red_fused__to_copy_mean_pow_3,@"STO_CUDA_ENTRY STV_DEFAULT"
triton_red_fused__to_copy_mean_pow_3:
.text.triton_red_fused__to_copy_mean_pow_3:
[----:B------:R-:W-:Y:S02]  /*0000*/  MOV R1, c[0x0][0x28] ;  /* 0x00000a0000017a02 */ /* 0x000fe40000000f00 */
[----:B------:R-:W0:Y:S01]  /*0010*/  S2R R8, SR_CTAID.X ;  /* 0x0000000000087919 */ /* 0x000e220000002500 */
[----:B------:R-:W-:Y:S01]  /*0020*/  ULDC.64 UR4, c[0x0][0x118] ;  /* 0x0000460000047ab9 */ /* 0x000fe20000000a00 */
[----:B------:R-:W-:Y:S02]  /*0030*/  BSSY B0, `(.L_x_0) ;  /* 0x0000010000007945 */ /* 0x000fe40003800000 */
[----:B------:R-:W1:Y:S01]  /*0040*/  S2R R10, SR_TID.X ;  /* 0x00000000000a7919 */ /* 0x000e620000002100 */
[----:B0-----:R-:W-:Y:S01]  /*0050*/  IMAD.HI R2, R8, 0x2aaaaaab, RZ ;  /* 0x2aaaaaab08027827 */ /* 0x001fe200078e02ff */
[----:B-1----:R-:W-:-:S04]  /*0060*/  SHF.L.U32 R0, R10, 0x1, RZ ;  /* 0x000000010a007819 */ /* 0x002fc800000006ff */
[----:B------:R-:W-:Y:S02]  /*0070*/  SHF.R.S32.HI R3, RZ, 0x1, R2 ;  /* 0x00000001ff037819 */ /* 0x000fe40000011402 */
[----:B------:R-:W-:Y:S02]  /*0080*/  LOP3.LUT R0, R0, 0x7e, RZ, 0xc0, !PT ;  /* 0x0000007e00007812 */ /* 0x000fe400078ec0ff */
[----:B------:R-:W-:Y:S01]  /*0090*/  LEA.HI R3, R2, R3, RZ, 0x1 ;  /* 0x0000000302037211 */ /* 0x000fe200078f08ff */
[----:B------:R-:W-:Y:S01]  /*00a0*/  IMAD.MOV.U32 R2, RZ, RZ, 0x2 ;  /* 0x00000002ff027424 */ /* 0x000fe200078e00ff */
[----:B------:R-:W-:-:S03]  /*00b0*/  ISETP.GE.U32.AND P0, PT, R0, 0x60, PT ;  /* 0x000000600000780c */ /* 0x000fc60003f06070 */
[----:B------:R-:W-:-:S04]  /*00c0*/  IMAD R5, R3, -0xc, R8 ;  /* 0xfffffff403057824 */ /* 0x000fc800078e0208 */
[----:B------:R-:W-:-:S04]  /*00d0*/  IMAD R0, R5, 0x60, R0 ;  /* 0x0000006005007824 */ /* 0x000fc800078e0200 */
[----:B------:R-:W-:Y:S01]  /*00e0*/  IMAD R3, R3, 0xd80, R0 ;  /* 0x00000d8003037824 */ /* 0x000fe200078e0200 */
[----:B------:R-:W-:-:S03]  /*00f0*/  MOV R0, RZ ;  /* 0x000000ff00007202 */ /* 0x000fc60000000f00 */
[----:B------:R-:W-:Y:S01]  /*0100*/  IMAD.WIDE R2, R3, R2, c[0x0][0x160] ;  /* 0x0000580003027625 */ /* 0x000fe200078e0202 */
[----:B------:R-:W-:Y:S05]  /*0110*/  @P0 BRA `(.L_x_1) ;  /* 0x0000001000000947 */ /* 0x000fea0003800000 */
[----:B------:R0:W5:Y:S02]  /*0120*/  LDG.E.EF R0, [R2.64] ;  /* 0x0000000402007981 */ /* 0x000164000c0e1900 */
.L_x_1:
[----:B------:R-:W-:Y:S05]  /*0130*/  BSYNC B0 ;  /* 0x0000000000007941 */ /* 0x000fea0003800000 */
.L_x_0:
[C---:B0----5:R-:W-:Y:S02]  /*0140*/  PRMT R2, R0.reuse, 0x7632, R2 ;  /* 0x0000763200027816 */ /* 0x061fe40000000002 */
[----:B------:R-:W-:Y:S02]  /*0150*/  SHF.L.U32 R0, R0, 0x10, RZ ;  /* 0x0000001000007819 */ /* 0x000fe400000006ff */
[----:B------:R-:W-:Y:S01]  /*0160*/  ISETP.GE.AND P1, PT, R10, 0x2, PT ;  /* 0x000000020a00780c */ /* 0x000fe20003f26270 */
[----:B------:R-:W-:-:S04]  /*0170*/  IMAD.U32 R2, R2, 0x10000, RZ ;  /* 0x0001000002027824 */ /* 0x000fc800078e00ff */
[----:B------:R-:W-:-:S04]  /*0180*/  FMUL R3, R2, R2 ;  /* 0x0000000202037220 */ /* 0x000fc80000400000 */
[----:B------:R-:W-:-:S05]  /*0190*/  FFMA R3, R0, R0, R3 ;  /* 0x0000000000037223 */ /* 0x000fca0000000003 */
[----:B------:R-:W-:Y:S02]  /*01a0*/  FSEL R3, R3, RZ, !P0 ;  /* 0x000000ff03037208 */ /* 0x000fe40004000000 */
[----:B------:R-:W-:-:S03]  /*01b0*/  LOP3.LUT P0, RZ, R10, 0x1f, RZ, 0xc0, !PT ;  /* 0x0000001f0aff7812 */ /* 0x000fc6000780c0ff */
[----:B------:R-:W0:Y:S02]  /*01c0*/  SHFL.BFLY PT, R0, R3, 0x10, 0x1f ;  /* 0x0e001f0003007f89 */ /* 0x000e2400000e0000 */
[----:B0-----:R-:W-:Y:S01]  /*01d0*/  FADD R0, R3, R0 ;  /* 0x0000000003007221 */ /* 0x001fe20000000000 */
[----:B------:R-:W-:-:S04]  /*01e0*/  SHF.R.U32.HI R3, RZ, 0x3, R10 ;  /* 0x00000003ff037819 */ /* 0x000fc8000001160a */
[----:B------:R-:W0:Y:S01]  /*01f0*/  SHFL.BFLY PT, R5, R0, 0x8, 0x1f ;  /* 0x0d001f0000057f89 */ /* 0x000e2200000e0000 */
[----:B------:R-:W-:Y:S01]  /*0200*/  LOP3.LUT R3, R3, 0x4, RZ, 0xc0, !PT ;  /* 0x0000000403037812 */ /* 0x000fe200078ec0ff */
[----:B0-----:R-:W-:Y:S01]  /*0210*/  FADD R5, R0, R5 ;  /* 0x0000000500057221 */ /* 0x001fe20000000000 */
[----:B------:R-:W-:-:S04]  /*0220*/  LOP3.LUT R0, R10, 0x1, RZ, 0xc0, !PT ;  /* 0x000000010a007812 */ /* 0x000fc800078ec0ff */
[----:B------:R-:W0:Y:S02]  /*0230*/  SHFL.BFLY PT, R2, R5, 0x4, 0x1f ;  /* 0x0c801f0005027f89 */ /* 0x000e2400000e0000 */
[----:B0-----:R-:W-:-:S05]  /*0240*/  FADD R2, R5, R2 ;  /* 0x0000000205027221 */ /* 0x001fca0000000000 */
[----:B------:R-:W0:Y:S02]  /*0250*/  SHFL.BFLY PT, R7, R2, 0x2, 0x1f ;  /* 0x0c401f0002077f89 */ /* 0x000e2400000e0000 */
[----:B0-----:R-:W-:-:S05]  /*0260*/  FADD R7, R2, R7 ;  /* 0x0000000702077221 */ /* 0x001fca0000000000 */
[----:B------:R-:W0:Y:S02]  /*0270*/  SHFL.BFLY PT, R4, R7, 0x1, 0x1f ;  /* 0x0c201f0007047f89 */ /* 0x000e2400000e0000 */
[----:B0-----:R-:W-:-:S05]  /*0280*/  FADD R4, R7, R4 ;  /* 0x0000000407047221 */ /* 0x001fca0000000000 */
[----:B------:R-:W-:Y:S04]  /*0290*/  @!P0 STS [R3], R4 ;  /* 0x0000000403008388 */ /* 0x000fe80000000800 */
[----:B------:R-:W-:Y:S01]  /*02a0*/  BAR.SYNC.DEFER_BLOCKING 0x0 ;  /* 0x0000000000007b1d */ /* 0x000fe20000010000 */
[----:B------:R-:W-:-:S04]  /*02b0*/  ISETP.NE.U32.AND P0, PT, R0, 0x1, PT ;  /* 0x000000010000780c */ /* 0x000fc80003f05070 */
[C---:B------:R-:W-:Y:S01]  /*02c0*/  ISETP.LT.AND P0, PT, R10.reuse, 0x2, P0 ;  /* 0x000000020a00780c */ /* 0x040fe20000701270 */
[----:B------:R-:W0:Y:S01]  /*02d0*/  @!P1 LDS R6, [R10.X4] ;  /* 0x000000000a069984 */ /* 0x000e220000004800 */
[----:B------:R-:W-:-:S03]  /*02e0*/  LOP3.LUT P1, RZ, R10, 0x3f, RZ, 0xc0, !PT ;  /* 0x0000003f0aff7812 */ /* 0x000fc6000782c0ff */
[----:B0-----:R-:W0:Y:S02]  /*02f0*/  SHFL.BFLY PT, R5, R6, 0x1, 0x1f ;  /* 0x0c201f0006057f89 */ /* 0x001e2400000e0000 */
[----:B0-----:R-:W-:-:S06]  /*0300*/  FADD R5, R6, R5 ;  /* 0x0000000506057221 */ /* 0x001fcc0000000000 */
[----:B------:R0:W-:Y:S04]  /*0310*/  @P0 STS [R10.X4], R5 ;  /* 0x000000050a000388 */ /* 0x0001e80000004800 */
[----:B------:R-:W-:Y:S06]  /*0320*/  BAR.SYNC.DEFER_BLOCKING 0x0 ;  /* 0x0000000000007b1d */ /* 0x000fec0000010000 */
[----:B------:R-:W-:Y:S05]  /*0330*/  @P1 EXIT ;  /* 0x000000000000194d */ /* 0x000fea0003800000 */
[----:B0-----:R-:W0:Y:S01]  /*0340*/  LDS R5, [RZ] ;  /* 0x00000000ff057984 */ /* 0x001e220000000800 */
[----:B------:R-:W-:-:S04]  /*0350*/  IMAD.MOV.U32 R3, RZ, RZ, 0x4 ;  /* 0x00000004ff037424 */ /* 0x000fc800078e00ff */
[----:B------:R-:W-:-:S05]  /*0360*/  IMAD.WIDE R2, R8, R3, c[0x0][0x168] ;  /* 0x00005a0008027625 */ /* 0x000fca00078e0203 */
[----:B0-----:R-:W-:Y:S01]  /*0370*/  STG.E [R2.64], R5 ;  /* 0x0000000502007986 */ /* 0x001fe2000c101904 */
[----:B------:R-:W-:Y:S05]  /*0380*/  EXIT ;  /* 0x000000000000794d */ /* 0x000fea0003800000 */
.L_x_2:
[----:B------:R-:W-:-:S00]  /*0390*/  BRA `(.L_x_2) ;  /* 0xfffffff000007947 */ /* 0x000fc0000383ffff */
[----:B------:R-:W-:-:S00]  /*03a0*/  NOP ;  /* 0x0000000000007918 */ /* 0x000fc00000000000 */
        /* <DEDUP_REMOVED lines=13> */
.L_x_3:


//--------------------- .nv.shared.triton_red_fused__to_copy_mean_pow_3 --------------------------
	.section	.nv.shared.triton_red_fused__to_copy_mean_pow_3,"aw",@nobits
	.sectionflags	@""
	.align	16
